//
// Generated by NVIDIA NVVM Compiler
//
// Compiler Build ID: CL-36424714
// Cuda compilation tools, release 13.0, V13.0.88
// Based on NVVM 20.0.0
//

.version 9.0
.target sm_100
.address_size 64

	// .globl	_Z28hist_image_privatized_kernelPiS_iiiiii
.extern .shared .align 16 .b8 sharedHist[];

.visible .entry _Z28hist_image_privatized_kernelPiS_iiiiii(
	.param .u64 .ptr .align 1 _Z28hist_image_privatized_kernelPiS_iiiiii_param_0,
	.param .u64 .ptr .align 1 _Z28hist_image_privatized_kernelPiS_iiiiii_param_1,
	.param .u32 _Z28hist_image_privatized_kernelPiS_iiiiii_param_2,
	.param .u32 _Z28hist_image_privatized_kernelPiS_iiiiii_param_3,
	.param .u32 _Z28hist_image_privatized_kernelPiS_iiiiii_param_4,
	.param .u32 _Z28hist_image_privatized_kernelPiS_iiiiii_param_5,
	.param .u32 _Z28hist_image_privatized_kernelPiS_iiiiii_param_6,
	.param .u32 _Z28hist_image_privatized_kernelPiS_iiiiii_param_7
)
{
	.reg .pred 	%p<10>;
	.reg .b32 	%r<51>;
	.reg .b64 	%rd<9>;

	ld.param.u64 	%rd2, [_Z28hist_image_privatized_kernelPiS_iiiiii_param_0];
	ld.param.u64 	%rd3, [_Z28hist_image_privatized_kernelPiS_iiiiii_param_1];
	ld.param.u32 	%r15, [_Z28hist_image_privatized_kernelPiS_iiiiii_param_2];
	ld.param.u32 	%r16, [_Z28hist_image_privatized_kernelPiS_iiiiii_param_3];
	ld.param.u32 	%r17, [_Z28hist_image_privatized_kernelPiS_iiiiii_param_4];
	ld.param.u32 	%r18, [_Z28hist_image_privatized_kernelPiS_iiiiii_param_5];
	ld.param.u32 	%r19, [_Z28hist_image_privatized_kernelPiS_iiiiii_param_6];
	ld.param.u32 	%r20, [_Z28hist_image_privatized_kernelPiS_iiiiii_param_7];
	mov.u32 	%r21, %ctaid.y;
	mov.u32 	%r1, %ntid.y;
	mov.u32 	%r22, %tid.y;
	mad.lo.s32 	%r2, %r21, %r1, %r22;
	mov.u32 	%r23, %ctaid.x;
	mov.u32 	%r3, %ntid.x;
	mov.u32 	%r24, %tid.x;
	mad.lo.s32 	%r4, %r23, %r3, %r24;
	mov.u32 	%r5, %ctaid.z;
	mul.lo.s32 	%r25, %r20, %r17;
	shl.b32 	%r26, %r25, 2;
	mov.u32 	%r27, sharedHist;
	add.s32 	%r6, %r27, %r26;
	mad.lo.s32 	%r50, %r22, %r3, %r24;
	setp.ge.s32 	%p1, %r50, %r20;
	@%p1 bra 	$L__BB0_3;
	mul.lo.s32 	%r8, %r3, %r1;
	mov.u32 	%r49, %r50;
$L__BB0_2:
	shl.b32 	%r28, %r49, 2;
	add.s32 	%r29, %r6, %r28;
	mov.b32 	%r30, 0;
	st.shared.u32 	[%r29], %r30;
	add.s32 	%r49, %r49, %r8;
	setp.lt.s32 	%p2, %r49, %r20;
	@%p2 bra 	$L__BB0_2;
$L__BB0_3:
	bar.sync 	0;
	setp.ge.s32 	%p3, %r2, %r16;
	setp.ge.s32 	%p4, %r4, %r15;
	or.pred  	%p5, %p4, %p3;
	setp.ge.s32 	%p6, %r5, %r17;
	or.pred  	%p7, %p5, %p6;
	@%p7 bra 	$L__BB0_7;
	setp.ge.s32 	%p8, %r50, %r20;
	mad.lo.s32 	%r31, %r15, %r2, %r4;
	mad.lo.s32 	%r32, %r31, %r17, %r5;
	cvta.to.global.u64 	%rd4, %rd2;
	mul.wide.s32 	%rd5, %r32, 4;
	add.s64 	%rd6, %rd4, %rd5;
	ld.global.u32 	%r33, [%rd6];
	sub.s32 	%r34, %r33, %r18;
	mul.lo.s32 	%r35, %r34, %r20;
	sub.s32 	%r36, %r19, %r18;
	add.s32 	%r37, %r36, 1;
	div.s32 	%r38, %r35, %r37;
	add.s32 	%r39, %r20, -1;
	min.s32 	%r40, %r38, %r39;
	shl.b32 	%r41, %r40, 2;
	add.s32 	%r42, %r6, %r41;
	atom.shared.add.u32 	%r43, [%r42], 1;
	bar.sync 	0;
	@%p8 bra 	$L__BB0_7;
	mul.lo.s32 	%r11, %r20, %r5;
	mul.lo.s32 	%r12, %r3, %r1;
	cvta.to.global.u64 	%rd1, %rd3;
$L__BB0_6:
	add.s32 	%r44, %r50, %r11;
	mul.wide.s32 	%rd7, %r44, 4;
	add.s64 	%rd8, %rd1, %rd7;
	shl.b32 	%r45, %r50, 2;
	add.s32 	%r46, %r6, %r45;
	ld.shared.u32 	%r47, [%r46];
	atom.global.add.u32 	%r48, [%rd8], %r47;
	add.s32 	%r50, %r50, %r12;
	setp.lt.s32 	%p9, %r50, %r20;
	@%p9 bra 	$L__BB0_6;
$L__BB0_7:
	ret;

}


// ===== COMPILED SASS (sm_100) =====

	.target	sm_100

	.elftype	@"ET_EXEC"


//--------------------- .note.nv.tkinfo           --------------------------
	.section	.note.nv.tkinfo,"",@"SHT_NOTE"
	.sectionflags	@"SHF_NOTE_NV_TKINFO"
	.tkinfo
        /*0018*/ 	.word	0x00000002
        /*0030*/ 	.string	""
        /*0030*/ 	.string	"ptxas"
        /*0030*/ 	.string	"Cuda compilation tools, release 13.0, V13.0.88"
        /*0030*/ 	.string	"Build cuda_13.0.r13.0/compiler.36424714_0"
        /*0030*/ 	.string	"-arch sm_100 -m 64 "



//--------------------- .note.nv.cuinfo           --------------------------
	.section	.note.nv.cuinfo,"",@"SHT_NOTE"
	.sectionflags	@"SHF_NOTE_NV_CUINFO"
        /*0018*/ 	.short	0x0002
        /*001a*/ 	.short	0x0064
        /*001c*/ 	.short	0x0082
	.zero		2


//--------------------- .nv.info                  --------------------------
	.section	.nv.info,"",@"SHT_CUDA_INFO"
	.align	4


	//----- nvinfo : EIATTR_REGCOUNT
	.align		4
        /*0000*/ 	.byte	0x04, 0x2f
        /*0002*/ 	.short	(.L_1 - .L_0)
	.align		4
.L_0:
        /*0004*/ 	.word	index@(_Z28hist_image_privatized_kernelPiS_iiiiii)
        /*0008*/ 	.word	0x00000011


	//----- nvinfo : EIATTR_FRAME_SIZE
	.align		4
.L_1:
        /*000c*/ 	.byte	0x04, 0x11
        /*000e*/ 	.short	(.L_3 - .L_2)
	.align		4
.L_2:
        /*0010*/ 	.word	index@(_Z28hist_image_privatized_kernelPiS_iiiiii)
        /*0014*/ 	.word	0x00000000


	//----- nvinfo : EIATTR_MIN_STACK_SIZE
	.align		4
.L_3:
        /*0018*/ 	.byte	0x04, 0x12
        /*001a*/ 	.short	(.L_5 - .L_4)
	.align		4
.L_4:
        /*001c*/ 	.word	index@(_Z28hist_image_privatized_kernelPiS_iiiiii)
        /*0020*/ 	.word	0x00000000
.L_5:


//--------------------- .nv.compat                --------------------------
	.section	.nv.compat,"",@"SHT_CUDA_COMPAT_INFO"
	.align	4
        /*0000*/ 	.byte	0x02, 0x09, 0x00, 0x00, 0x02, 0x02, 0x01, 0x00, 0x02, 0x05, 0x05, 0x00, 0x03, 0x07, 0x01, 0x01
        /*0010*/ 	.byte	0x02, 0x03, 0x00, 0x00, 0x02, 0x06, 0x01, 0x00, 0x04, 0x0b, 0x08, 0x00, 0x09, 0x00, 0x00, 0x00
        /*0020*/ 	.byte	0x00, 0x00, 0x00, 0x00


//--------------------- .nv.info._Z28hist_image_privatized_kernelPiS_iiiiii --------------------------
	.section	.nv.info._Z28hist_image_privatized_kernelPiS_iiiiii,"",@"SHT_CUDA_INFO"
	.sectionflags	@""
	.align	4


	//----- nvinfo : EIATTR_CUDA_API_VERSION
	.align		4
        /*0000*/ 	.byte	0x04, 0x37
        /*0002*/ 	.short	(.L_7 - .L_6)
.L_6:
        /*0004*/ 	.word	0x00000082


	//----- nvinfo : EIATTR_KPARAM_INFO
	.align		4
.L_7:
        /*0008*/ 	.byte	0x04, 0x17
        /*000a*/ 	.short	(.L_9 - .L_8)
.L_8:
        /*000c*/ 	.word	0x00000000
        /*0010*/ 	.short	0x0007
        /*0012*/ 	.short	0x0024
        /*0014*/ 	.byte	0x00, 0xf0, 0x11, 0x00


	//----- nvinfo : EIATTR_KPARAM_INFO
	.align		4
.L_9:
        /*0018*/ 	.byte	0x04, 0x17
        /*001a*/ 	.short	(.L_11 - .L_10)
.L_10:
        /*001c*/ 	.word	0x00000000
        /*0020*/ 	.short	0x0006
        /*0022*/ 	.short	0x0020
        /*0024*/ 	.byte	0x00, 0xf0, 0x11, 0x00


	//----- nvinfo : EIATTR_KPARAM_INFO
	.align		4
.L_11:
        /*0028*/ 	.byte	0x04, 0x17
        /*002a*/ 	.short	(.L_13 - .L_12)
.L_12:
        /*002c*/ 	.word	0x00000000
        /*0030*/ 	.short	0x0005
        /*0032*/ 	.short	0x001c
        /*0034*/ 	.byte	0x00, 0xf0, 0x11, 0x00


	//----- nvinfo : EIATTR_KPARAM_INFO
	.align		4
.L_13:
        /*0038*/ 	.byte	0x04, 0x17
        /*003a*/ 	.short	(.L_15 - .L_14)
.L_14:
        /*003c*/ 	.word	0x00000000
        /*0040*/ 	.short	0x0004
        /*0042*/ 	.short	0x0018
        /*0044*/ 	.byte	0x00, 0xf0, 0x11, 0x00


	//----- nvinfo : EIATTR_KPARAM_INFO
	.align		4
.L_15:
        /*0048*/ 	.byte	0x04, 0x17
        /*004a*/ 	.short	(.L_17 - .L_16)
.L_16:
        /*004c*/ 	.word	0x00000000
        /*0050*/ 	.short	0x0003
        /*0052*/ 	.short	0x0014
        /*0054*/ 	.byte	0x00, 0xf0, 0x11, 0x00


	//----- nvinfo : EIATTR_KPARAM_INFO
	.align		4
.L_17:
        /*0058*/ 	.byte	0x04, 0x17
        /*005a*/ 	.short	(.L_19 - .L_18)
.L_18:
        /*005c*/ 	.word	0x00000000
        /*0060*/ 	.short	0x0002
        /*0062*/ 	.short	0x0010
        /*0064*/ 	.byte	0x00, 0xf0, 0x11, 0x00


	//----- nvinfo : EIATTR_KPARAM_INFO
	.align		4
.L_19:
        /*0068*/ 	.byte	0x04, 0x17
        /*006a*/ 	.short	(.L_21 - .L_20)
.L_20:
        /*006c*/ 	.word	0x00000000
        /*0070*/ 	.short	0x0001
        /*0072*/ 	.short	0x0008
        /*0074*/ 	.byte	0x00, 0xf5, 0x21, 0x00


	//----- nvinfo : EIATTR_KPARAM_INFO
	.align		4
.L_21:
        /*0078*/ 	.byte	0x04, 0x17
        /*007a*/ 	.short	(.L_23 - .L_22)
.L_22:
        /*007c*/ 	.word	0x00000000
        /*0080*/ 	.short	0x0000
        /*0082*/ 	.short	0x0000
        /*0084*/ 	.byte	0x00, 0xf5, 0x21, 0x00


	//----- nvinfo : EIATTR_SPARSE_MMA_MASK
	.align		4
.L_23:
        /*0088*/ 	.byte	0x03, 0x50
        /*008a*/ 	.short	0x0000


	//----- nvinfo : EIATTR_MAXREG_COUNT
	.align		4
        /*008c*/ 	.byte	0x03, 0x1b
        /*008e*/ 	.short	0x00ff


	//----- nvinfo : EIATTR_NUM_BARRIERS
	.align		4
        /*0090*/ 	.byte	0x02, 0x4c
        /*0092*/ 	.byte	0x01
	.zero		1


	//----- nvinfo : EIATTR_MERCURY_ISA_VERSION
	.align		4
        /*0094*/ 	.byte	0x03, 0x5f
        /*0096*/ 	.short	0x0101


	//----- nvinfo : EIATTR_VRC_CTA_INIT_COUNT
	.align		4
        /*0098*/ 	.byte	0x02, 0x4a
	.zero		1
	.zero		1


	//----- nvinfo : EIATTR_EXIT_INSTR_OFFSETS
	.align		4
        /*009c*/ 	.byte	0x04, 0x1c
        /*009e*/ 	.short	(.L_25 - .L_24)


	//   ....[0]....
.L_24:
        /*00a0*/ 	.word	0x00000220


	//   ....[1]....
        /*00a4*/ 	.word	0x000004d0


	//   ....[2]....
        /*00a8*/ 	.word	0x00000580


	//----- nvinfo : EIATTR_CRS_STACK_SIZE
	.align		4
.L_25:
        /*00ac*/ 	.byte	0x04, 0x1e
        /*00ae*/ 	.short	(.L_27 - .L_26)
.L_26:
        /*00b0*/ 	.word	0x00000000


	//----- nvinfo : EIATTR_CBANK_PARAM_SIZE
	.align		4
.L_27:
        /*00b4*/ 	.byte	0x03, 0x19
        /*00b6*/ 	.short	0x0028


	//----- nvinfo : EIATTR_PARAM_CBANK
	.align		4
        /*00b8*/ 	.byte	0x04, 0x0a
        /*00ba*/ 	.short	(.L_29 - .L_28)
	.align		4
.L_28:
        /*00bc*/ 	.word	index@(.nv.constant0._Z28hist_image_privatized_kernelPiS_iiiiii)
        /*00c0*/ 	.short	0x0380
        /*00c2*/ 	.short	0x0028


	//----- nvinfo : EIATTR_SW_WAR
	.align		4
.L_29:
        /*00c4*/ 	.byte	0x04, 0x36
        /*00c6*/ 	.short	(.L_31 - .L_30)
.L_30:
        /*00c8*/ 	.word	0x00000008
.L_31:


//--------------------- .nv.callgraph             --------------------------
	.section	.nv.callgraph,"",@"SHT_CUDA_CALLGRAPH"
	.align	4
	.sectionentsize	8
	.align		4
        /*0000*/ 	.word	0x00000000
	.align		4
        /*0004*/ 	.word	0xffffffff
	.align		4
        /*0008*/ 	.word	0x00000000
	.align		4
        /*000c*/ 	.word	0xfffffffe
	.align		4
        /*0010*/ 	.word	0x00000000
	.align		4
        /*0014*/ 	.word	0xfffffffd
	.align		4
        /*0018*/ 	.word	0x00000000
	.align		4
        /*001c*/ 	.word	0xfffffffc


//--------------------- .text._Z28hist_image_privatized_kernelPiS_iiiiii --------------------------
	.section	.text._Z28hist_image_privatized_kernelPiS_iiiiii,"ax",@progbits
	.align	128
        .global         _Z28hist_image_privatized_kernelPiS_iiiiii
        .type           _Z28hist_image_privatized_kernelPiS_iiiiii,@function
        .size           _Z28hist_image_privatized_kernelPiS_iiiiii,(.L_x_5 - _Z28hist_image_privatized_kernelPiS_iiiiii)
        .other          _Z28hist_image_privatized_kernelPiS_iiiiii,@"STO_CUDA_ENTRY STV_DEFAULT"
_Z28hist_image_privatized_kernelPiS_iiiiii:
.text._Z28hist_image_privatized_kernelPiS_iiiiii:
[----:B------:R-:W-:Y:S01]  /*0000*/  LDC R1, c[0x0][0x37c] ;  /* 0x0000df00ff017b82 */ /* 0x000fe20000000800 */
[----:B------:R-:W0:Y:S07]  /*0010*/  S2R R8, SR_TID.Y ;  /* 0x0000000000087919 */ /* 0x000e2e0000002200 */
[----:B------:R-:W1:Y:S01]  /*0020*/  LDC R2, c[0x0][0x364] ;  /* 0x0000d900ff027b82 */ /* 0x000e620000000800 */
[----:B------:R-:W-:Y:S01]  /*0030*/  MOV R6, 0x400 ;  /* 0x0000040000067802 */ /* 0x000fe20000000f00 */
[----:B------:R-:W-:Y:S01]  /*0040*/  BSSY.RECONVERGENT B0, `(.L_x_0) ;  /* 0x0000018000007945 */ /* 0x000fe20003800200 */
[----:B------:R-:W0:Y:S01]  /*0050*/  S2R R10, SR_TID.X ;  /* 0x00000000000a7919 */ /* 0x000e220000002100 */
[----:B------:R-:W2:Y:S04]  /*0060*/  S2R R7, SR_CgaCtaId ;  /* 0x0000000000077919 */ /* 0x000ea80000008800 */
[----:B------:R-:W0:Y:S08]  /*0070*/  LDC R5, c[0x0][0x360] ;  /* 0x0000d800ff057b82 */ /* 0x000e300000000800 */
[----:B------:R-:W3:Y:S08]  /*0080*/  LDC R0, c[0x0][0x3a4] ;  /* 0x0000e900ff007b82 */ /* 0x000ef00000000800 */
[----:B------:R-:W4:Y:S08]  /*0090*/  LDC R13, c[0x0][0x398] ;  /* 0x0000e600ff0d7b82 */ /* 0x000f300000000800 */
[----:B------:R-:W1:Y:S01]  /*00a0*/  S2UR UR4, SR_CTAID.Y ;  /* 0x00000000000479c3 */ /* 0x000e620000002600 */
[----:B0-----:R-:W-:Y:S01]  /*00b0*/  IMAD R3, R8, R5, R10 ;  /* 0x0000000508037224 */ /* 0x001fe200078e020a */
[----:B--2---:R-:W-:-:S06]  /*00c0*/  LEA R7, R7, R6, 0x18 ;  /* 0x0000000607077211 */ /* 0x004fcc00078ec0ff */
[----:B------:R-:W0:Y:S01]  /*00d0*/  S2UR UR5, SR_CTAID.X ;  /* 0x00000000000579c3 */ /* 0x000e220000002500 */
[----:B---3--:R-:W-:Y:S01]  /*00e0*/  ISETP.GE.AND P0, PT, R3, R0, PT ;  /* 0x000000000300720c */ /* 0x008fe20003f06270 */
[----:B----4-:R-:W-:-:S06]  /*00f0*/  IMAD R4, R0, R13, RZ ;  /* 0x0000000d00047224 */ /* 0x010fcc00078e02ff */
[----:B------:R-:W2:Y:S01]  /*0100*/  S2UR UR6, SR_CTAID.Z ;  /* 0x00000000000679c3 */ /* 0x000ea20000002700 */
[----:B------:R-:W-:Y:S02]  /*0110*/  IMAD R4, R4, 0x4, R7 ;  /* 0x0000000404047824 */ /* 0x000fe400078e0207 */
[----:B-1----:R-:W-:Y:S02]  /*0120*/  IMAD R6, R2, UR4, R8 ;  /* 0x0000000402067c24 */ /* 0x002fe4000f8e0208 */
[----:B0-----:R-:W-:Y:S01]  /*0130*/  IMAD R7, R5, UR5, R10 ;  /* 0x0000000505077c24 */ /* 0x001fe2000f8e020a */
[----:B------:R-:W-:Y:S06]  /*0140*/  @P0 BRA `(.L_x_1) ;  /* 0x00000000001c0947 */ /* 0x000fec0003800000 */
[----:B------:R-:W-:Y:S02]  /*0150*/  IMAD R8, R2, R5, RZ ;  /* 0x0000000502087224 */ /* 0x000fe400078e02ff */
[----:B------:R-:W-:-:S07]  /*0160*/  IMAD.MOV.U32 R9, RZ, RZ, R3 ;  /* 0x000000ffff097224 */ /* 0x000fce00078e0003 */
.L_x_2:
[----:B------:R-:W-:Y:S01]  /*0170*/  LEA R10, R9, R4, 0x2 ;  /* 0x00000004090a7211 */ /* 0x000fe200078e10ff */
[----:B------:R-:W-:-:S04]  /*0180*/  IMAD.IADD R9, R8, 0x1, R9 ;  /* 0x0000000108097824 */ /* 0x000fc800078e0209 */
[----:B------:R0:W-:Y:S01]  /*0190*/  STS [R10], RZ ;  /* 0x000000ff0a007388 */ /* 0x0001e20000000800 */
[----:B------:R-:W-:-:S13]  /*01a0*/  ISETP.GE.AND P0, PT, R9, R0, PT ;  /* 0x000000000900720c */ /* 0x000fda0003f06270 */
[----:B0-----:R-:W-:Y:S05]  /*01b0*/  @!P0 BRA `(.L_x_2) ;  /* 0xfffffffc00ec8947 */ /* 0x001fea000383ffff */
.L_x_1:
[----:B--2---:R-:W-:Y:S05]  /*01c0*/  BSYNC.RECONVERGENT B0 ;  /* 0x0000000000007941 */ /* 0x004fea0003800200 */
.L_x_0:
[----:B------:R-:W0:Y:S01]  /*01d0*/  LDCU.64 UR8, c[0x0][0x390] ;  /* 0x00007200ff0877ac */ /* 0x000e220008000a00 */
[----:B------:R-:W-:Y:S01]  /*01e0*/  BAR.SYNC.DEFER_BLOCKING 0x0 ;  /* 0x0000000000007b1d */ /* 0x000fe20000010000 */
[----:B0-----:R-:W-:-:S04]  /*01f0*/  ISETP.GE.AND P0, PT, R6, UR9, PT ;  /* 0x0000000906007c0c */ /* 0x001fc8000bf06270 */
[----:B------:R-:W-:-:S04]  /*0200*/  ISETP.GE.OR P0, PT, R7, UR8, P0 ;  /* 0x0000000807007c0c */ /* 0x000fc80008706670 */
[----:B------:R-:W-:-:S13]  /*0210*/  ISETP.LE.OR P0, PT, R13, UR6, P0 ;  /* 0x000000060d007c0c */ /* 0x000fda0008703670 */
[----:B------:R-:W-:Y:S05]  /*0220*/  @P0 EXIT ;  /* 0x000000000000094d */ /* 0x000fea0003800000 */
[----:B------:R-:W0:Y:S01]  /*0230*/  LDC.64 R10, c[0x0][0x380] ;  /* 0x0000e000ff0a7b82 */ /* 0x000e220000000a00 */
[----:B------:R-:W1:Y:S01]  /*0240*/  LDCU.64 UR4, c[0x0][0x358] ;  /* 0x00006b00ff0477ac */ /* 0x000e620008000a00 */
[----:B------:R-:W-:-:S04]  /*0250*/  IMAD R6, R6, UR8, R7 ;  /* 0x0000000806067c24 */ /* 0x000fc8000f8e0207 */
[----:B------:R-:W-:Y:S02]  /*0260*/  IMAD R7, R6, R13, UR6 ;  /* 0x0000000606077e24 */ /* 0x000fe4000f8e020d */
[----:B------:R-:W2:Y:S08]  /*0270*/  LDC R9, c[0x0][0x39c] ;  /* 0x0000e700ff097b82 */ /* 0x000eb00000000800 */
[----:B------:R-:W2:Y:S01]  /*0280*/  LDC R8, c[0x0][0x3a0] ;  /* 0x0000e800ff087b82 */ /* 0x000ea20000000800 */
[----:B0-----:R-:W-:-:S06]  /*0290*/  IMAD.WIDE R10, R7, 0x4, R10 ;  /* 0x00000004070a7825 */ /* 0x001fcc00078e020a */
[----:B-1----:R-:W3:Y:S01]  /*02a0*/  LDG.E R10, desc[UR4][R10.64] ;  /* 0x000000040a0a7981 */ /* 0x002ee2000c1e1900 */
[----:B--2---:R-:W-:-:S04]  /*02b0*/  IADD3 R8, PT, PT, -R9, 0x1, R8 ;  /* 0x0000000109087810 */ /* 0x004fc80007ffe108 */
[-C--:B------:R-:W-:Y:S02]  /*02c0*/  IABS R13, R8.reuse ;  /* 0x00000008000d7213 */ /* 0x080fe40000000000 */
[----:B------:R-:W-:Y:S02]  /*02d0*/  IABS R14, R8 ;  /* 0x00000008000e7213 */ /* 0x000fe40000000000 */
[----:B------:R-:W0:Y:S02]  /*02e0*/  I2F.RP R12, R13 ;  /* 0x0000000d000c7306 */ /* 0x000e240000209400 */
[----:B------:R-:W-:-:S06]  /*02f0*/  IADD3 R14, PT, PT, RZ, -R14, RZ ;  /* 0x8000000eff0e7210 */ /* 0x000fcc0007ffe0ff */
[----:B0-----:R-:W0:Y:S02]  /*0300*/  MUFU.RCP R12, R12 ;  /* 0x0000000c000c7308 */ /* 0x001e240000001000 */
[----:B0-----:R-:W-:-:S06]  /*0310*/  VIADD R6, R12, 0xffffffe ;  /* 0x0ffffffe0c067836 */ /* 0x001fcc0000000000 */
[----:B------:R0:W1:Y:S02]  /*0320*/  F2I.FTZ.U32.TRUNC.NTZ R7, R6 ;  /* 0x0000000600077305 */ /* 0x000064000021f000 */
[----:B0-----:R-:W-:Y:S01]  /*0330*/  IMAD.MOV.U32 R6, RZ, RZ, RZ ;  /* 0x000000ffff067224 */ /* 0x001fe200078e00ff */
[----:B---3--:R-:W-:Y:S01]  /*0340*/  IADD3 R9, PT, PT, R10, -R9, RZ ;  /* 0x800000090a097210 */ /* 0x008fe20007ffe0ff */
[----:B-1----:R-:W-:-:S04]  /*0350*/  IMAD.MOV R10, RZ, RZ, -R7 ;  /* 0x000000ffff0a7224 */ /* 0x002fc800078e0a07 */
[----:B------:R-:W-:Y:S02]  /*0360*/  IMAD R9, R9, R0, RZ ;  /* 0x0000000009097224 */ /* 0x000fe400078e02ff */
[----:B------:R-:W-:-:S03]  /*0370*/  IMAD R11, R10, R13, RZ ;  /* 0x0000000d0a0b7224 */ /* 0x000fc600078e02ff */
[----:B------:R-:W-:Y:S01]  /*0380*/  IABS R10, R9 ;  /* 0x00000009000a7213 */ /* 0x000fe20000000000 */
[----:B------:R-:W-:Y:S01]  /*0390*/  IMAD.HI.U32 R7, R7, R11, R6 ;  /* 0x0000000b07077227 */ /* 0x000fe200078e0006 */
[----:B------:R-:W-:Y:S02]  /*03a0*/  LOP3.LUT R9, R9, R8, RZ, 0x3c, !PT ;  /* 0x0000000809097212 */ /* 0x000fe400078e3cff */
[----:B------:R-:W-:Y:S01]  /*03b0*/  MOV R6, R10 ;  /* 0x0000000a00067202 */ /* 0x000fe20000000f00 */
[----:B------:R-:W-:Y:S01]  /*03c0*/  IMAD.MOV.U32 R10, RZ, RZ, R14 ;  /* 0x000000ffff0a7224 */ /* 0x000fe200078e000e */
[----:B------:R-:W-:-:S03]  /*03d0*/  ISETP.GE.AND P1, PT, R9, RZ, PT ;  /* 0x000000ff0900720c */ /* 0x000fc60003f26270 */
[----:B------:R-:W-:-:S04]  /*03e0*/  IMAD.HI.U32 R7, R7, R6, RZ ;  /* 0x0000000607077227 */ /* 0x000fc800078e00ff */
[----:B------:R-:W-:-:S05]  /*03f0*/  IMAD R6, R7, R10, R6 ;  /* 0x0000000a07067224 */ /* 0x000fca00078e0206 */
[----:B------:R-:W-:-:S13]  /*0400*/  ISETP.GT.U32.AND P2, PT, R13, R6, PT ;  /* 0x000000060d00720c */ /* 0x000fda0003f44070 */
[-C--:B------:R-:W-:Y:S01]  /*0410*/  @!P2 IADD3 R6, PT, PT, R6, -R13.reuse, RZ ;  /* 0x8000000d0606a210 */ /* 0x080fe20007ffe0ff */
[----:B------:R-:W-:Y:S01]  /*0420*/  @!P2 VIADD R7, R7, 0x1 ;  /* 0x000000010707a836 */ /* 0x000fe20000000000 */
[----:B------:R-:W-:Y:S02]  /*0430*/  ISETP.NE.AND P2, PT, R8, RZ, PT ;  /* 0x000000ff0800720c */ /* 0x000fe40003f45270 */
[----:B------:R-:W-:-:S13]  /*0440*/  ISETP.GE.U32.AND P0, PT, R6, R13, PT ;  /* 0x0000000d0600720c */ /* 0x000fda0003f06070 */
[----:B------:R-:W-:Y:S02]  /*0450*/  @P0 IADD3 R7, PT, PT, R7, 0x1, RZ ;  /* 0x0000000107070810 */ /* 0x000fe40007ffe0ff */
[----:B------:R-:W-:-:S03]  /*0460*/  ISETP.GE.AND P0, PT, R3, R0, PT ;  /* 0x000000000300720c */ /* 0x000fc60003f06270 */
[----:B------:R-:W-:Y:S01]  /*0470*/  @!P1 IMAD.MOV R7, RZ, RZ, -R7 ;  /* 0x000000ffff079224 */ /* 0x000fe200078e0a07 */
[----:B------:R-:W-:-:S04]  /*0480*/  @!P2 LOP3.LUT R7, RZ, R8, RZ, 0x33, !PT ;  /* 0x00000008ff07a212 */ /* 0x000fc800078e33ff */
[----:B------:R-:W-:-:S04]  /*0490*/  VIADDMNMX R7, R0, 0xffffffff, R7, PT ;  /* 0xffffffff00077846 */ /* 0x000fc80003800107 */
[----:B------:R-:W-:-:S05]  /*04a0*/  LEA R7, R7, R4, 0x2 ;  /* 0x0000000407077211 */ /* 0x000fca00078e10ff */
[----:B------:R0:W-:Y:S01]  /*04b0*/  ATOMS.POPC.INC.32 RZ, [R7+URZ] ;  /* 0x0000000007ff7f8c */ /* 0x0001e2000d8000ff */
[----:B------:R-:W-:Y:S06]  /*04c0*/  BAR.SYNC.DEFER_BLOCKING 0x0 ;  /* 0x0000000000007b1d */ /* 0x000fec0000010000 */
[----:B------:R-:W-:Y:S05]  /*04d0*/  @P0 EXIT ;  /* 0x000000000000094d */ /* 0x000fea0003800000 */
[----:B------:R-:W1:Y:S01]  /*04e0*/  LDC.64 R8, c[0x0][0x388] ;  /* 0x0000e200ff087b82 */ /* 0x000e620000000a00 */
[----:B------:R-:W-:-:S07]  /*04f0*/  IMAD R10, R2, R5, RZ ;  /* 0x00000005020a7224 */ /* 0x000fce00078e02ff */
.L_x_3:
[----:B------:R-:W-:Y:S02]  /*0500*/  IMAD R2, R3, 0x4, R4 ;  /* 0x0000000403027824 */ /* 0x000fe400078e0204 */
[----:B0-2---:R-:W-:-:S03]  /*0510*/  IMAD R7, R0, UR6, R3 ;  /* 0x0000000600077c24 */ /* 0x005fc6000f8e0203 */
[----:B------:R-:W0:Y:S01]  /*0520*/  LDS R5, [R2] ;  /* 0x0000000002057984 */ /* 0x000e220000000800 */
[----:B------:R-:W-:Y:S01]  /*0530*/  IADD3 R3, PT, PT, R10, R3, RZ ;  /* 0x000000030a037210 */ /* 0x000fe20007ffe0ff */
[----:B-1----:R-:W-:-:S03]  /*0540*/  IMAD.WIDE R6, R7, 0x4, R8 ;  /* 0x0000000407067825 */ /* 0x002fc600078e0208 */
[----:B------:R-:W-:Y:S02]  /*0550*/  ISETP.GE.AND P0, PT, R3, R0, PT ;  /* 0x000000000300720c */ /* 0x000fe40003f06270 */
[----:B0-----:R2:W-:Y:S11]  /*0560*/  REDG.E.ADD.STRONG.GPU desc[UR4][R6.64], R5 ;  /* 0x000000050600798e */ /* 0x0015f6000c12e104 */
[----:B------:R-:W-:Y:S05]  /*0570*/  @!P0 BRA `(.L_x_3) ;  /* 0xfffffffc00e08947 */ /* 0x000fea000383ffff */
[----:B------:R-:W-:Y:S05]  /*0580*/  EXIT ;  /* 0x000000000000794d */ /* 0x000fea0003800000 */
.L_x_4:
[----:B------:R-:W-:-:S00]  /*0590*/  BRA `(.L_x_4) ;  /* 0xfffffffc00fc7947 */ /* 0x000fc0000383ffff */
[----:B------:R-:W-:-:S00]  /*05a0*/  NOP ;  /* 0x0000000000007918 */ /* 0x000fc00000000000 */
        /* <DEDUP_REMOVED lines=13> */
.L_x_5:


//--------------------- .nv.shared._Z28hist_image_privatized_kernelPiS_iiiiii --------------------------
	.section	.nv.shared._Z28hist_image_privatized_kernelPiS_iiiiii,"aw",@nobits
	.sectionflags	@""
	.align	16
	.zero		1024


//--------------------- .nv.shared.reserved.0     --------------------------
	.section	.nv.shared.reserved.0,"aw",@nobits
	.weak		__nv_reservedSMEM_offset_0_alias
	.size		__nv_reservedSMEM_offset_0_alias, 0, 64
	.other		__nv_reservedSMEM_offset_0_alias,@"STO_CUDA_RESERVED_SHARED STV_DEFAULT"
__nv_reservedSMEM_offset_0_alias:
	.zero		0
	.zero		64


//--------------------- .nv.constant0._Z28hist_image_privatized_kernelPiS_iiiiii --------------------------
	.section	.nv.constant0._Z28hist_image_privatized_kernelPiS_iiiiii,"a",@progbits
	.sectionflags	@""
	.align	4
.nv.constant0._Z28hist_image_privatized_kernelPiS_iiiiii:
	.zero		936


//--------------------- SYMBOLS --------------------------

	.type		.nv.reservedSmem.offset0,@object
	.size		.nv.reservedSmem.offset0,0x4
	.type		.nv.reservedSmem.cap,@object
	.size		.nv.reservedSmem.cap,0x4
